	.headerflags	@"EF_CUDA_TEXMODE_UNIFIED EF_CUDA_64BIT_ADDRESS EF_CUDA_ACCELERATORS EF_CUDA_SM90 EF_CUDA_VIRTUAL_SM(EF_CUDA_SM90)"
	.elftype	@"ET_EXEC"


//--------------------- .nv.info                  --------------------------
	.section	.nv.info,"",@"SHT_CUDA_INFO"
	.align	4


	//----- nvinfo : EIATTR_REGCOUNT
	.align		4
        /*0000*/ 	.byte	0x04, 0x2f
        /*0002*/ 	.short	(.L_1 - .L_0)
	.align		4
.L_0:
        /*0004*/ 	.word	index@(triton_poi_fused_add_clamp_mul_neg_relu_sigmoid_sub_0)
        /*0008*/ 	.word	0x00000010


	//----- nvinfo : EIATTR_MIN_STACK_SIZE
	.align		4
.L_1:
        /*000c*/ 	.byte	0x04, 0x12
        /*000e*/ 	.short	(.L_3 - .L_2)
	.align		4
.L_2:
        /*0010*/ 	.word	index@(triton_poi_fused_add_clamp_mul_neg_relu_sigmoid_sub_0)
        /*0014*/ 	.word	0x00000000


	//----- nvinfo : EIATTR_FRAME_SIZE
	.align		4
.L_3:
        /*0018*/ 	.byte	0x04, 0x11
        /*001a*/ 	.short	(.L_5 - .L_4)
	.align		4
.L_4:
        /*001c*/ 	.word	index@(triton_poi_fused_add_clamp_mul_neg_relu_sigmoid_sub_0)
        /*0020*/ 	.word	0x00000000


	//----- nvinfo : EIATTR_MIN_STACK_SIZE
	.align		4
.L_5:
        /*0024*/ 	.byte	0x04, 0x12
        /*0026*/ 	.short	(.L_7 - .L_6)
	.align		4
.L_6:
        /*0028*/ 	.word	index@(triton_poi_fused_add_clamp_mul_neg_relu_sigmoid_sub_0)
        /*002c*/ 	.word	0x00000000
.L_7:


//--------------------- .nv.info.triton_poi_fused_add_clamp_mul_neg_relu_sigmoid_sub_0 --------------------------
	.section	.nv.info.triton_poi_fused_add_clamp_mul_neg_relu_sigmoid_sub_0,"",@"SHT_CUDA_INFO"
	.sectionflags	@""
	.align	4


	//----- nvinfo : EIATTR_CUDA_API_VERSION
	.align		4
        /*0000*/ 	.byte	0x04, 0x37
        /*0002*/ 	.short	(.L_9 - .L_8)
.L_8:
        /*0004*/ 	.word	0x0000007c


	//----- nvinfo : EIATTR_KPARAM_INFO
	.align		4
.L_9:
        /*0008*/ 	.byte	0x04, 0x17
        /*000a*/ 	.short	(.L_11 - .L_10)
.L_10:
        /*000c*/ 	.word	0x00000000
        /*0010*/ 	.short	0x0004
        /*0012*/ 	.short	0x0020
        /*0014*/ 	.byte	0x00, 0xf0, 0x11, 0x00


	//----- nvinfo : EIATTR_KPARAM_INFO
	.align		4
.L_11:
        /*0018*/ 	.byte	0x04, 0x17
        /*001a*/ 	.short	(.L_13 - .L_12)
.L_12:
        /*001c*/ 	.word	0x00000000
        /*0020*/ 	.short	0x0003
        /*0022*/ 	.short	0x0018
        /*0024*/ 	.byte	0x00, 0xf4, 0x21, 0x00


	//----- nvinfo : EIATTR_KPARAM_INFO
	.align		4
.L_13:
        /*0028*/ 	.byte	0x04, 0x17
        /*002a*/ 	.short	(.L_15 - .L_14)
.L_14:
        /*002c*/ 	.word	0x00000000
        /*0030*/ 	.short	0x0002
        /*0032*/ 	.short	0x0010
        /*0034*/ 	.byte	0x00, 0xf4, 0x21, 0x00


	//----- nvinfo : EIATTR_KPARAM_INFO
	.align		4
.L_15:
        /*0038*/ 	.byte	0x04, 0x17
        /*003a*/ 	.short	(.L_17 - .L_16)
.L_16:
        /*003c*/ 	.word	0x00000000
        /*0040*/ 	.short	0x0001
        /*0042*/ 	.short	0x0008
        /*0044*/ 	.byte	0x00, 0xf4, 0x21, 0x00


	//----- nvinfo : EIATTR_KPARAM_INFO
	.align		4
.L_17:
        /*0048*/ 	.byte	0x04, 0x17
        /*004a*/ 	.short	(.L_19 - .L_18)
.L_18:
        /*004c*/ 	.word	0x00000000
        /*0050*/ 	.short	0x0000
        /*0052*/ 	.short	0x0000
        /*0054*/ 	.byte	0x00, 0xf4, 0x21, 0x00


	//----- nvinfo : EIATTR_SPARSE_MMA_MASK
	.align		4
.L_19:
        /*0058*/ 	.byte	0x03, 0x50
        /*005a*/ 	.short	0x0000


	//----- nvinfo : EIATTR_MAXREG_COUNT
	.align		4
        /*005c*/ 	.byte	0x03, 0x1b
        /*005e*/ 	.short	0x00ff


	//----- nvinfo : EIATTR_EXIT_INSTR_OFFSETS
	.align		4
        /*0060*/ 	.byte	0x04, 0x1c
        /*0062*/ 	.short	(.L_21 - .L_20)


	//   ....[0]....
.L_20:
        /*0064*/ 	.word	0x00000330


	//   ....[1]....
        /*0068*/ 	.word	0x00000350


	//----- nvinfo : EIATTR_REQNTID
	.align		4
.L_21:
        /*006c*/ 	.byte	0x04, 0x10
        /*006e*/ 	.short	(.L_23 - .L_22)
.L_22:
        /*0070*/ 	.word	0x00000080
        /*0074*/ 	.word	0x00000001
        /*0078*/ 	.word	0x00000001


	//----- nvinfo : EIATTR_CBANK_PARAM_SIZE
	.align		4
.L_23:
        /*007c*/ 	.byte	0x03, 0x19
        /*007e*/ 	.short	0x0024


	//----- nvinfo : EIATTR_PARAM_CBANK
	.align		4
        /*0080*/ 	.byte	0x04, 0x0a
        /*0082*/ 	.short	(.L_25 - .L_24)
	.align		4
.L_24:
        /*0084*/ 	.word	index@(.nv.constant0.triton_poi_fused_add_clamp_mul_neg_relu_sigmoid_sub_0)
        /*0088*/ 	.short	0x0210
        /*008a*/ 	.short	0x0024


	//----- nvinfo : EIATTR_SW_WAR
	.align		4
.L_25:
        /*008c*/ 	.byte	0x04, 0x36
        /*008e*/ 	.short	(.L_27 - .L_26)
.L_26:
        /*0090*/ 	.word	0x00000008
.L_27:


//--------------------- .nv.callgraph             --------------------------
	.section	.nv.callgraph,"",@"SHT_CUDA_CALLGRAPH"
	.align	4
	.sectionentsize	8
	.align		4
        /*0000*/ 	.word	0x00000000
	.align		4
        /*0004*/ 	.word	0xffffffff
	.align		4
        /*0008*/ 	.word	0x00000000
	.align		4
        /*000c*/ 	.word	0xfffffffe
	.align		4
        /*0010*/ 	.word	0x00000000
	.align		4
        /*0014*/ 	.word	0xfffffffd
	.align		4
        /*0018*/ 	.word	0x00000000
	.align		4
        /*001c*/ 	.word	0xfffffffc


//--------------------- .text.triton_poi_fused_add_clamp_mul_neg_relu_sigmoid_sub_0 --------------------------
	.section	.text.triton_poi_fused_add_clamp_mul_neg_relu_sigmoid_sub_0,"ax",@progbits
	.align	128
        .global         triton_poi_fused_add_clamp_mul_neg_relu_sigmoid_sub_0
        .type           triton_poi_fused_add_clamp_mul_neg_relu_sigmoid_sub_0,@function
        .size           triton_poi_fused_add_clamp_mul_neg_relu_sigmoid_sub_0,(.L_x_1 - triton_poi_fused_add_clamp_mul_neg_relu_sigmoid_sub_0)
        .other          triton_poi_fused_add_clamp_mul_neg_relu_sigmoid_sub_0,@"STO_CUDA_ENTRY STV_DEFAULT"
triton_poi_fused_add_clamp_mul_neg_relu_sigmoid_sub_0:
.text.triton_poi_fused_add_clamp_mul_neg_relu_sigmoid_sub_0:
[----:B------:R-:W0:Y:S02]  /*0000*/  LDC R1, c[0x0][0x28] ;  /* 0x00000a00ff017b82 */ /* 0x000e240000000800 */
[----:B------:R-:W1:Y:S01]  /*0010*/  LDC.64 R4, c[0x0][0x218] ;  /* 0x00008600ff047b82 */ /* 0x000e620000000a00 */
[----:B------:R-:W-:Y:S01]  /*0020*/  ULDC.64 UR4, c[0x0][0x208] ;  /* 0x0000820000047ab9 */ /* 0x000fe20000000a00 */
[----:B------:R-:W2:Y:S06]  /*0030*/  S2R R2, SR_TID.X ;  /* 0x0000000000027919 */ /* 0x000eac0000002100 */
[----:B------:R-:W3:Y:S01]  /*0040*/  LDC.64 R6, c[0x0][0x220] ;  /* 0x00008800ff067b82 */ /* 0x000ee20000000a00 */
[----:B------:R-:W4:Y:S07]  /*0050*/  S2R R11, SR_CTAID.X ;  /* 0x00000000000b7919 */ /* 0x000f2e0000002500 */
[----:B------:R-:W5:Y:S01]  /*0060*/  LDC.64 R8, c[0x0][0x210] ;  /* 0x00008400ff087b82 */ /* 0x000f620000000a00 */
[----:B-1----:R5:W5:Y:S04]  /*0070*/  LDG.E R10, desc[UR4][R4.64] ;  /* 0x00000004040a7981 */ /* 0x002b68000c1e1900 */
[----:B---3--:R1:W3:Y:S01]  /*0080*/  LDG.E R0, desc[UR4][R6.64] ;  /* 0x0000000406007981 */ /* 0x0082e2000c1e1900 */
[----:B--2---:R-:W-:-:S05]  /*0090*/  IMAD.SHL.U32 R2, R2, 0x2, RZ ;  /* 0x0000000202027824 */ /* 0x004fca00078e00ff */
[----:B------:R-:W-:-:S05]  /*00a0*/  LOP3.LUT R2, R2, 0xfe, RZ, 0xc0, !PT ;  /* 0x000000fe02027812 */ /* 0x000fca00078ec0ff */
[----:B----4-:R-:W-:Y:S01]  /*00b0*/  IMAD R11, R11, 0x100, R2 ;  /* 0x000001000b0b7824 */ /* 0x010fe200078e0202 */
[----:B------:R-:W-:-:S03]  /*00c0*/  CS2R R2, SRZ ;  /* 0x0000000000027805 */ /* 0x000fc6000001ff00 */
[C---:B-----5:R-:W-:Y:S01]  /*00d0*/  IMAD.WIDE R4, R11.reuse, 0x4, R8 ;  /* 0x000000040b047825 */ /* 0x060fe200078e0208 */
[----:B------:R-:W-:-:S13]  /*00e0*/  ISETP.GE.AND P0, PT, R11, 0x100, PT ;  /* 0x000001000b00780c */ /* 0x000fda0003f06270 */
[----:B------:R2:W4:Y:S01]  /*00f0*/  @!P0 LDG.E.64 R2, desc[UR4][R4.64] ;  /* 0x0000000404028981 */ /* 0x000522000c1e1b00 */
[----:B-1----:R-:W-:Y:S01]  /*0100*/  IMAD.MOV.U32 R7, RZ, RZ, 0x3f800000 ;  /* 0x3f800000ff077424 */ /* 0x002fe200078e00ff */
[----:B--2---:R-:W1:Y:S02]  /*0110*/  LDC.64 R4, c[0x0][0x228] ;  /* 0x00008a00ff047b82 */ /* 0x004e640000000a00 */
[----:B-1----:R-:W-:-:S04]  /*0120*/  IMAD.WIDE R4, R11, 0x4, R4 ;  /* 0x000000040b047825 */ /* 0x002fc800078e0204 */
[----:B------:R-:W-:-:S04]  /*0130*/  FADD R10, RZ, -R10 ;  /* 0x8000000aff0a7221 */ /* 0x000fc80000000000 */
[----:B------:R-:W-:Y:S01]  /*0140*/  FMUL R10, R10, 1.4426950216293334961 ;  /* 0x3fb8aa3b0a0a7820 */ /* 0x000fe20000400000 */
[----:B---3--:R-:W-:-:S04]  /*0150*/  FSETP.GT.AND P2, PT, R0, 0.0099999997764825820923, PT ;  /* 0x3c23d70a0000780b */ /* 0x008fc80003f44000 */
[----:B------:R-:W-:Y:S02]  /*0160*/  FSETP.GEU.AND P1, PT, R10, -126, PT ;  /* 0xc2fc00000a00780b */ /* 0x000fe40003f2e000 */
[----:B------:R-:W-:-:S07]  /*0170*/  FSETP.NAN.AND P3, PT, R0, R0, PT ;  /* 0x000000000000720b */ /* 0x000fce0003f68000 */
[----:B------:R-:W-:-:S04]  /*0180*/  @!P2 FSEL R0, R0, 0.0099999997764825820923, P3 ;  /* 0x3c23d70a0000a808 */ /* 0x000fc80001800000 */
[----:B------:R-:W-:Y:S01]  /*0190*/  @!P1 FMUL R10, R10, 0.5 ;  /* 0x3f0000000a0a9820 */ /* 0x000fe20000400000 */
[----:B------:R-:W-:-:S03]  /*01a0*/  FSETP.GEU.AND P3, PT, R0, 0.99000000953674316406, PT ;  /* 0x3f7d70a40000780b */ /* 0x000fc60003f6e000 */
[----:B------:R-:W1:Y:S01]  /*01b0*/  MUFU.EX2 R6, R10 ;  /* 0x0000000a00067308 */ /* 0x000e620000000800 */
[----:B------:R-:W-:-:S09]  /*01c0*/  FSETP.NAN.AND P2, PT, R0, R0, PT ;  /* 0x000000000000720b */ /* 0x000fd20003f48000 */
[----:B------:R-:W-:Y:S01]  /*01d0*/  @P3 FSEL R0, R0, 0.99000000953674316406, P2 ;  /* 0x3f7d70a400003808 */ /* 0x000fe20001000000 */
[----:B----4-:R-:W-:Y:S01]  /*01e0*/  FADD R8, RZ, -R2 ;  /* 0x80000002ff087221 */ /* 0x010fe20000000000 */
[----:B------:R-:W-:Y:S01]  /*01f0*/  FSETP.GEU.AND P3, PT, -R2, RZ, PT ;  /* 0x000000ff0200720b */ /* 0x000fe20003f6e100 */
[----:B------:R-:W-:Y:S01]  /*0200*/  FADD R9, RZ, -R3 ;  /* 0x80000003ff097221 */ /* 0x000fe20000000000 */
[----:B-1----:R-:W-:Y:S01]  /*0210*/  @!P1 FMUL R6, R6, R6 ;  /* 0x0000000606069220 */ /* 0x002fe20000400000 */
[C---:B------:R-:W-:Y:S02]  /*0220*/  FSETP.GEU.AND P2, PT, -R3.reuse, RZ, PT ;  /* 0x000000ff0300720b */ /* 0x040fe40003f4e100 */
[----:B------:R-:W-:Y:S01]  /*0230*/  FSEL R13, R8, RZ, P3 ;  /* 0x000000ff080d7208 */ /* 0x000fe20001800000 */
[----:B------:R-:W-:Y:S01]  /*0240*/  FADD R6, R6, 1 ;  /* 0x3f80000006067421 */ /* 0x000fe20000000000 */
[----:B------:R-:W-:Y:S02]  /*0250*/  FSETP.GEU.AND P4, PT, R3, RZ, PT ;  /* 0x000000ff0300720b */ /* 0x000fe40003f8e000 */
[----:B------:R-:W-:Y:S01]  /*0260*/  FSEL R9, R9, RZ, P2 ;  /* 0x000000ff09097208 */ /* 0x000fe20001000000 */
[----:B------:R-:W-:Y:S01]  /*0270*/  FMUL R13, R13, R0 ;  /* 0x000000000d0d7220 */ /* 0x000fe20000400000 */
[----:B------:R-:W-:-:S02]  /*0280*/  FSETP.GT.AND P1, PT, R6, 8.50705917302346158658e+37, PT ;  /* 0x7e8000000600780b */ /* 0x000fc40003f24000 */
[----:B------:R-:W-:Y:S01]  /*0290*/  FSEL R3, R3, RZ, P4 ;  /* 0x000000ff03037208 */ /* 0x000fe20002000000 */
[----:B------:R-:W-:Y:S01]  /*02a0*/  FMUL R0, R9, R0 ;  /* 0x0000000009007220 */ /* 0x000fe20000400000 */
[----:B------:R-:W-:-:S09]  /*02b0*/  FSEL R7, R7, 0.25, !P1 ;  /* 0x3e80000007077808 */ /* 0x000fd20004800000 */
[----:B------:R-:W-:Y:S01]  /*02c0*/  @P1 FMUL R6, R6, 0.25 ;  /* 0x3e80000006061820 */ /* 0x000fe20000400000 */
[----:B------:R-:W-:-:S04]  /*02d0*/  FSETP.GEU.AND P1, PT, R2, RZ, PT ;  /* 0x000000ff0200720b */ /* 0x000fc80003f2e000 */
[----:B------:R-:W-:Y:S01]  /*02e0*/  FSEL R2, R2, RZ, P1 ;  /* 0x000000ff02027208 */ /* 0x000fe20000800000 */
[----:B------:R-:W1:Y:S02]  /*02f0*/  MUFU.RCP R6, R6 ;  /* 0x0000000600067308 */ /* 0x000e640000001000 */
[----:B-1----:R-:W-:-:S04]  /*0300*/  FFMA R6, R6, R7, 1 ;  /* 0x3f80000006067423 */ /* 0x002fc80000000007 */
[-C--:B------:R-:W-:Y:S01]  /*0310*/  FFMA R2, R2, R6.reuse, -R13 ;  /* 0x0000000602027223 */ /* 0x080fe2000000080d */
[----:B------:R-:W-:Y:S01]  /*0320*/  FFMA R3, R3, R6, -R0 ;  /* 0x0000000603037223 */ /* 0x000fe20000000800 */
[----:B------:R-:W-:Y:S06]  /*0330*/  @P0 EXIT ;  /* 0x000000000000094d */ /* 0x000fec0003800000 */
[----:B------:R-:W-:Y:S01]  /*0340*/  STG.E.64 desc[UR4][R4.64], R2 ;  /* 0x0000000204007986 */ /* 0x000fe2000c101b04 */
[----:B------:R-:W-:Y:S05]  /*0350*/  EXIT ;  /* 0x000000000000794d */ /* 0x000fea0003800000 */
.L_x_0:
[----:B------:R-:W-:-:S00]  /*0360*/  BRA `(.L_x_0) ;  /* 0xfffffffc00fc7947 */ /* 0x000fc0000383ffff */
[----:B------:R-:W-:-:S00]  /*0370*/  NOP ;  /* 0x0000000000007918 */ /* 0x000fc00000000000 */
        /* <DEDUP_REMOVED lines=8> */
.L_x_1:


//--------------------- .nv.constant0.triton_poi_fused_add_clamp_mul_neg_relu_sigmoid_sub_0 --------------------------
	.section	.nv.constant0.triton_poi_fused_add_clamp_mul_neg_relu_sigmoid_sub_0,"a",@progbits
	.sectionflags	@""
	.align	4
.nv.constant0.triton_poi_fused_add_clamp_mul_neg_relu_sigmoid_sub_0:
	.zero		564
